//
// Generated by NVIDIA NVVM Compiler
//
// Compiler Build ID: CL-36424714
// Cuda compilation tools, release 13.0, V13.0.88
// Based on NVVM 20.0.0
//

.version 9.0
.target sm_100
.address_size 64

	// .globl	_Z19sedenion_add_kernelP8SedenionS0_S0_i

.visible .entry _Z19sedenion_add_kernelP8SedenionS0_S0_i(
	.param .u64 .ptr .align 1 _Z19sedenion_add_kernelP8SedenionS0_S0_i_param_0,
	.param .u64 .ptr .align 1 _Z19sedenion_add_kernelP8SedenionS0_S0_i_param_1,
	.param .u64 .ptr .align 1 _Z19sedenion_add_kernelP8SedenionS0_S0_i_param_2,
	.param .u32 _Z19sedenion_add_kernelP8SedenionS0_S0_i_param_3
)
{
	.reg .pred 	%p<2>;
	.reg .b32 	%r<6>;
	.reg .b32 	%f<49>;
	.reg .b64 	%rd<11>;

	ld.param.u64 	%rd1, [_Z19sedenion_add_kernelP8SedenionS0_S0_i_param_0];
	ld.param.u64 	%rd2, [_Z19sedenion_add_kernelP8SedenionS0_S0_i_param_1];
	ld.param.u64 	%rd3, [_Z19sedenion_add_kernelP8SedenionS0_S0_i_param_2];
	ld.param.u32 	%r2, [_Z19sedenion_add_kernelP8SedenionS0_S0_i_param_3];
	mov.u32 	%r3, %ctaid.x;
	mov.u32 	%r4, %ntid.x;
	mov.u32 	%r5, %tid.x;
	mad.lo.s32 	%r1, %r3, %r4, %r5;
	setp.ge.s32 	%p1, %r1, %r2;
	@%p1 bra 	$L__BB0_2;
	cvta.to.global.u64 	%rd4, %rd1;
	cvta.to.global.u64 	%rd5, %rd2;
	cvta.to.global.u64 	%rd6, %rd3;
	mul.wide.s32 	%rd7, %r1, 64;
	add.s64 	%rd8, %rd4, %rd7;
	add.s64 	%rd9, %rd5, %rd7;
	add.s64 	%rd10, %rd6, %rd7;
	ld.global.f32 	%f1, [%rd8];
	ld.global.f32 	%f2, [%rd9];
	add.f32 	%f3, %f1, %f2;
	st.global.f32 	[%rd10], %f3;
	ld.global.f32 	%f4, [%rd8+4];
	ld.global.f32 	%f5, [%rd9+4];
	add.f32 	%f6, %f4, %f5;
	st.global.f32 	[%rd10+4], %f6;
	ld.global.f32 	%f7, [%rd8+8];
	ld.global.f32 	%f8, [%rd9+8];
	add.f32 	%f9, %f7, %f8;
	st.global.f32 	[%rd10+8], %f9;
	ld.global.f32 	%f10, [%rd8+12];
	ld.global.f32 	%f11, [%rd9+12];
	add.f32 	%f12, %f10, %f11;
	st.global.f32 	[%rd10+12], %f12;
	ld.global.f32 	%f13, [%rd8+16];
	ld.global.f32 	%f14, [%rd9+16];
	add.f32 	%f15, %f13, %f14;
	st.global.f32 	[%rd10+16], %f15;
	ld.global.f32 	%f16, [%rd8+20];
	ld.global.f32 	%f17, [%rd9+20];
	add.f32 	%f18, %f16, %f17;
	st.global.f32 	[%rd10+20], %f18;
	ld.global.f32 	%f19, [%rd8+24];
	ld.global.f32 	%f20, [%rd9+24];
	add.f32 	%f21, %f19, %f20;
	st.global.f32 	[%rd10+24], %f21;
	ld.global.f32 	%f22, [%rd8+28];
	ld.global.f32 	%f23, [%rd9+28];
	add.f32 	%f24, %f22, %f23;
	st.global.f32 	[%rd10+28], %f24;
	ld.global.f32 	%f25, [%rd8+32];
	ld.global.f32 	%f26, [%rd9+32];
	add.f32 	%f27, %f25, %f26;
	st.global.f32 	[%rd10+32], %f27;
	ld.global.f32 	%f28, [%rd8+36];
	ld.global.f32 	%f29, [%rd9+36];
	add.f32 	%f30, %f28, %f29;
	st.global.f32 	[%rd10+36], %f30;
	ld.global.f32 	%f31, [%rd8+40];
	ld.global.f32 	%f32, [%rd9+40];
	add.f32 	%f33, %f31, %f32;
	st.global.f32 	[%rd10+40], %f33;
	ld.global.f32 	%f34, [%rd8+44];
	ld.global.f32 	%f35, [%rd9+44];
	add.f32 	%f36, %f34, %f35;
	st.global.f32 	[%rd10+44], %f36;
	ld.global.f32 	%f37, [%rd8+48];
	ld.global.f32 	%f38, [%rd9+48];
	add.f32 	%f39, %f37, %f38;
	st.global.f32 	[%rd10+48], %f39;
	ld.global.f32 	%f40, [%rd8+52];
	ld.global.f32 	%f41, [%rd9+52];
	add.f32 	%f42, %f40, %f41;
	st.global.f32 	[%rd10+52], %f42;
	ld.global.f32 	%f43, [%rd8+56];
	ld.global.f32 	%f44, [%rd9+56];
	add.f32 	%f45, %f43, %f44;
	st.global.f32 	[%rd10+56], %f45;
	ld.global.f32 	%f46, [%rd8+60];
	ld.global.f32 	%f47, [%rd9+60];
	add.f32 	%f48, %f46, %f47;
	st.global.f32 	[%rd10+60], %f48;
$L__BB0_2:
	ret;

}
	// .globl	_Z20sedenion_norm_kernelP8SedenionPfi
.visible .entry _Z20sedenion_norm_kernelP8SedenionPfi(
	.param .u64 .ptr .align 1 _Z20sedenion_norm_kernelP8SedenionPfi_param_0,
	.param .u64 .ptr .align 1 _Z20sedenion_norm_kernelP8SedenionPfi_param_1,
	.param .u32 _Z20sedenion_norm_kernelP8SedenionPfi_param_2
)
{
	.reg .pred 	%p<2>;
	.reg .b32 	%r<6>;
	.reg .b32 	%f<34>;
	.reg .b64 	%rd<9>;

	ld.param.u64 	%rd1, [_Z20sedenion_norm_kernelP8SedenionPfi_param_0];
	ld.param.u64 	%rd2, [_Z20sedenion_norm_kernelP8SedenionPfi_param_1];
	ld.param.u32 	%r2, [_Z20sedenion_norm_kernelP8SedenionPfi_param_2];
	mov.u32 	%r3, %ctaid.x;
	mov.u32 	%r4, %ntid.x;
	mov.u32 	%r5, %tid.x;
	mad.lo.s32 	%r1, %r3, %r4, %r5;
	setp.ge.s32 	%p1, %r1, %r2;
	@%p1 bra 	$L__BB1_2;
	cvta.to.global.u64 	%rd3, %rd2;
	cvta.to.global.u64 	%rd4, %rd1;
	mul.wide.s32 	%rd5, %r1, 64;
	add.s64 	%rd6, %rd4, %rd5;
	ld.global.f32 	%f1, [%rd6];
	fma.rn.f32 	%f2, %f1, %f1, 0f00000000;
	ld.global.f32 	%f3, [%rd6+4];
	fma.rn.f32 	%f4, %f3, %f3, %f2;
	ld.global.f32 	%f5, [%rd6+8];
	fma.rn.f32 	%f6, %f5, %f5, %f4;
	ld.global.f32 	%f7, [%rd6+12];
	fma.rn.f32 	%f8, %f7, %f7, %f6;
	ld.global.f32 	%f9, [%rd6+16];
	fma.rn.f32 	%f10, %f9, %f9, %f8;
	ld.global.f32 	%f11, [%rd6+20];
	fma.rn.f32 	%f12, %f11, %f11, %f10;
	ld.global.f32 	%f13, [%rd6+24];
	fma.rn.f32 	%f14, %f13, %f13, %f12;
	ld.global.f32 	%f15, [%rd6+28];
	fma.rn.f32 	%f16, %f15, %f15, %f14;
	ld.global.f32 	%f17, [%rd6+32];
	fma.rn.f32 	%f18, %f17, %f17, %f16;
	ld.global.f32 	%f19, [%rd6+36];
	fma.rn.f32 	%f20, %f19, %f19, %f18;
	ld.global.f32 	%f21, [%rd6+40];
	fma.rn.f32 	%f22, %f21, %f21, %f20;
	ld.global.f32 	%f23, [%rd6+44];
	fma.rn.f32 	%f24, %f23, %f23, %f22;
	ld.global.f32 	%f25, [%rd6+48];
	fma.rn.f32 	%f26, %f25, %f25, %f24;
	ld.global.f32 	%f27, [%rd6+52];
	fma.rn.f32 	%f28, %f27, %f27, %f26;
	ld.global.f32 	%f29, [%rd6+56];
	fma.rn.f32 	%f30, %f29, %f29, %f28;
	ld.global.f32 	%f31, [%rd6+60];
	fma.rn.f32 	%f32, %f31, %f31, %f30;
	sqrt.rn.f32 	%f33, %f32;
	mul.wide.s32 	%rd7, %r1, 4;
	add.s64 	%rd8, %rd3, %rd7;
	st.global.f32 	[%rd8], %f33;
$L__BB1_2:
	ret;

}
	// .globl	_Z19bsp_classify_kernelPffPii
.visible .entry _Z19bsp_classify_kernelPffPii(
	.param .u64 .ptr .align 1 _Z19bsp_classify_kernelPffPii_param_0,
	.param .f32 _Z19bsp_classify_kernelPffPii_param_1,
	.param .u64 .ptr .align 1 _Z19bsp_classify_kernelPffPii_param_2,
	.param .u32 _Z19bsp_classify_kernelPffPii_param_3
)
{
	.reg .pred 	%p<3>;
	.reg .b32 	%r<8>;
	.reg .b32 	%f<3>;
	.reg .b64 	%rd<9>;

	ld.param.u64 	%rd1, [_Z19bsp_classify_kernelPffPii_param_0];
	ld.param.f32 	%f1, [_Z19bsp_classify_kernelPffPii_param_1];
	ld.param.u64 	%rd2, [_Z19bsp_classify_kernelPffPii_param_2];
	ld.param.u32 	%r2, [_Z19bsp_classify_kernelPffPii_param_3];
	mov.u32 	%r3, %ctaid.x;
	mov.u32 	%r4, %ntid.x;
	mov.u32 	%r5, %tid.x;
	mad.lo.s32 	%r1, %r3, %r4, %r5;
	setp.ge.s32 	%p1, %r1, %r2;
	@%p1 bra 	$L__BB2_2;
	cvta.to.global.u64 	%rd3, %rd1;
	cvta.to.global.u64 	%rd4, %rd2;
	mul.lo.s32 	%r6, %r1, 3;
	mul.wide.s32 	%rd5, %r6, 4;
	add.s64 	%rd6, %rd3, %rd5;
	ld.global.f32 	%f2, [%rd6];
	setp.geu.f32 	%p2, %f2, %f1;
	selp.u32 	%r7, 1, 0, %p2;
	mul.wide.s32 	%rd7, %r1, 4;
	add.s64 	%rd8, %rd4, %rd7;
	st.global.u32 	[%rd8], %r7;
$L__BB2_2:
	ret;

}


// ===== COMPILED SASS (sm_100) =====

	.target	sm_100

	.elftype	@"ET_EXEC"


//--------------------- .note.nv.tkinfo           --------------------------
	.section	.note.nv.tkinfo,"",@"SHT_NOTE"
	.sectionflags	@"SHF_NOTE_NV_TKINFO"
	.tkinfo
        /*0018*/ 	.word	0x00000002
        /*0030*/ 	.string	""
        /*0030*/ 	.string	"ptxas"
        /*0030*/ 	.string	"Cuda compilation tools, release 13.0, V13.0.88"
        /*0030*/ 	.string	"Build cuda_13.0.r13.0/compiler.36424714_0"
        /*0030*/ 	.string	"-arch sm_100 -m 64 "



//--------------------- .note.nv.cuinfo           --------------------------
	.section	.note.nv.cuinfo,"",@"SHT_NOTE"
	.sectionflags	@"SHF_NOTE_NV_CUINFO"
        /*0018*/ 	.short	0x0002
        /*001a*/ 	.short	0x0064
        /*001c*/ 	.short	0x0082
	.zero		2


//--------------------- .nv.info                  --------------------------
	.section	.nv.info,"",@"SHT_CUDA_INFO"
	.align	4


	//----- nvinfo : EIATTR_REGCOUNT
	.align		4
        /*0000*/ 	.byte	0x04, 0x2f
        /*0002*/ 	.short	(.L_1 - .L_0)
	.align		4
.L_0:
        /*0004*/ 	.word	index@(_Z19sedenion_add_kernelP8SedenionS0_S0_i)
        /*0008*/ 	.word	0x00000012


	//----- nvinfo : EIATTR_FRAME_SIZE
	.align		4
.L_1:
        /*000c*/ 	.byte	0x04, 0x11
        /*000e*/ 	.short	(.L_3 - .L_2)
	.align		4
.L_2:
        /*0010*/ 	.word	index@(_Z19sedenion_add_kernelP8SedenionS0_S0_i)
        /*0014*/ 	.word	0x00000000


	//----- nvinfo : EIATTR_REGCOUNT
	.align		4
.L_3:
        /*0018*/ 	.byte	0x04, 0x2f
        /*001a*/ 	.short	(.L_5 - .L_4)
	.align		4
.L_4:
        /*001c*/ 	.word	index@(_Z20sedenion_norm_kernelP8SedenionPfi)
        /*0020*/ 	.word	0x00000020


	//----- nvinfo : EIATTR_FRAME_SIZE
	.align		4
.L_5:
        /*0024*/ 	.byte	0x04, 0x11
        /*0026*/ 	.short	(.L_7 - .L_6)
	.align		4
.L_6:
        /*0028*/ 	.word	index@($__internal_0_$__cuda_sm20_sqrt_rn_f32_slowpath)
        /*002c*/ 	.word	0x00000000


	//----- nvinfo : EIATTR_FRAME_SIZE
	.align		4
.L_7:
        /*0030*/ 	.byte	0x04, 0x11
        /*0032*/ 	.short	(.L_9 - .L_8)
	.align		4
.L_8:
        /*0034*/ 	.word	index@(_Z20sedenion_norm_kernelP8SedenionPfi)
        /*0038*/ 	.word	0x00000000


	//----- nvinfo : EIATTR_REGCOUNT
	.align		4
.L_9:
        /*003c*/ 	.byte	0x04, 0x2f
        /*003e*/ 	.short	(.L_11 - .L_10)
	.align		4
.L_10:
        /*0040*/ 	.word	index@(_Z19bsp_classify_kernelPffPii)
        /*0044*/ 	.word	0x0000000a


	//----- nvinfo : EIATTR_FRAME_SIZE
	.align		4
.L_11:
        /*0048*/ 	.byte	0x04, 0x11
        /*004a*/ 	.short	(.L_13 - .L_12)
	.align		4
.L_12:
        /*004c*/ 	.word	index@(_Z19bsp_classify_kernelPffPii)
        /*0050*/ 	.word	0x00000000


	//----- nvinfo : EIATTR_MIN_STACK_SIZE
	.align		4
.L_13:
        /*0054*/ 	.byte	0x04, 0x12
        /*0056*/ 	.short	(.L_15 - .L_14)
	.align		4
.L_14:
        /*0058*/ 	.word	index@(_Z19bsp_classify_kernelPffPii)
        /*005c*/ 	.word	0x00000000


	//----- nvinfo : EIATTR_MIN_STACK_SIZE
	.align		4
.L_15:
        /*0060*/ 	.byte	0x04, 0x12
        /*0062*/ 	.short	(.L_17 - .L_16)
	.align		4
.L_16:
        /*0064*/ 	.word	index@(_Z20sedenion_norm_kernelP8SedenionPfi)
        /*0068*/ 	.word	0x00000000


	//----- nvinfo : EIATTR_MIN_STACK_SIZE
	.align		4
.L_17:
        /*006c*/ 	.byte	0x04, 0x12
        /*006e*/ 	.short	(.L_19 - .L_18)
	.align		4
.L_18:
        /*0070*/ 	.word	index@(_Z19sedenion_add_kernelP8SedenionS0_S0_i)
        /*0074*/ 	.word	0x00000000
.L_19:


//--------------------- .nv.compat                --------------------------
	.section	.nv.compat,"",@"SHT_CUDA_COMPAT_INFO"
	.align	4
        /*0000*/ 	.byte	0x02, 0x09, 0x00, 0x00, 0x02, 0x02, 0x01, 0x00, 0x02, 0x05, 0x05, 0x00, 0x03, 0x07, 0x01, 0x01
        /*0010*/ 	.byte	0x02, 0x03, 0x00, 0x00, 0x02, 0x06, 0x01, 0x00, 0x04, 0x0b, 0x08, 0x00, 0x01, 0x00, 0x00, 0x00
        /*0020*/ 	.byte	0x00, 0x00, 0x00, 0x00


//--------------------- .nv.info._Z19bsp_classify_kernelPffPii --------------------------
	.section	.nv.info._Z19bsp_classify_kernelPffPii,"",@"SHT_CUDA_INFO"
	.sectionflags	@""
	.align	4


	//----- nvinfo : EIATTR_CUDA_API_VERSION
	.align		4
        /*0000*/ 	.byte	0x04, 0x37
        /*0002*/ 	.short	(.L_21 - .L_20)
.L_20:
        /*0004*/ 	.word	0x00000082


	//----- nvinfo : EIATTR_KPARAM_INFO
	.align		4
.L_21:
        /*0008*/ 	.byte	0x04, 0x17
        /*000a*/ 	.short	(.L_23 - .L_22)
.L_22:
        /*000c*/ 	.word	0x00000000
        /*0010*/ 	.short	0x0003
        /*0012*/ 	.short	0x0018
        /*0014*/ 	.byte	0x00, 0xf0, 0x11, 0x00


	//----- nvinfo : EIATTR_KPARAM_INFO
	.align		4
.L_23:
        /*0018*/ 	.byte	0x04, 0x17
        /*001a*/ 	.short	(.L_25 - .L_24)
.L_24:
        /*001c*/ 	.word	0x00000000
        /*0020*/ 	.short	0x0002
        /*0022*/ 	.short	0x0010
        /*0024*/ 	.byte	0x00, 0xf5, 0x21, 0x00


	//----- nvinfo : EIATTR_KPARAM_INFO
	.align		4
.L_25:
        /*0028*/ 	.byte	0x04, 0x17
        /*002a*/ 	.short	(.L_27 - .L_26)
.L_26:
        /*002c*/ 	.word	0x00000000
        /*0030*/ 	.short	0x0001
        /*0032*/ 	.short	0x0008
        /*0034*/ 	.byte	0x00, 0xf0, 0x11, 0x00


	//----- nvinfo : EIATTR_KPARAM_INFO
	.align		4
.L_27:
        /*0038*/ 	.byte	0x04, 0x17
        /*003a*/ 	.short	(.L_29 - .L_28)
.L_28:
        /*003c*/ 	.word	0x00000000
        /*0040*/ 	.short	0x0000
        /*0042*/ 	.short	0x0000
        /*0044*/ 	.byte	0x00, 0xf5, 0x21, 0x00


	//----- nvinfo : EIATTR_SPARSE_MMA_MASK
	.align		4
.L_29:
        /*0048*/ 	.byte	0x03, 0x50
        /*004a*/ 	.short	0x0000


	//----- nvinfo : EIATTR_MAXREG_COUNT
	.align		4
        /*004c*/ 	.byte	0x03, 0x1b
        /*004e*/ 	.short	0x00ff


	//----- nvinfo : EIATTR_MERCURY_ISA_VERSION
	.align		4
        /*0050*/ 	.byte	0x03, 0x5f
        /*0052*/ 	.short	0x0101


	//----- nvinfo : EIATTR_VRC_CTA_INIT_COUNT
	.align		4
        /*0054*/ 	.byte	0x02, 0x4a
	.zero		1
	.zero		1


	//----- nvinfo : EIATTR_EXIT_INSTR_OFFSETS
	.align		4
        /*0058*/ 	.byte	0x04, 0x1c
        /*005a*/ 	.short	(.L_31 - .L_30)


	//   ....[0]....
.L_30:
        /*005c*/ 	.word	0x00000070


	//   ....[1]....
        /*0060*/ 	.word	0x00000130


	//----- nvinfo : EIATTR_CBANK_PARAM_SIZE
	.align		4
.L_31:
        /*0064*/ 	.byte	0x03, 0x19
        /*0066*/ 	.short	0x001c


	//----- nvinfo : EIATTR_PARAM_CBANK
	.align		4
        /*0068*/ 	.byte	0x04, 0x0a
        /*006a*/ 	.short	(.L_33 - .L_32)
	.align		4
.L_32:
        /*006c*/ 	.word	index@(.nv.constant0._Z19bsp_classify_kernelPffPii)
        /*0070*/ 	.short	0x0380
        /*0072*/ 	.short	0x001c


	//----- nvinfo : EIATTR_SW_WAR
	.align		4
.L_33:
        /*0074*/ 	.byte	0x04, 0x36
        /*0076*/ 	.short	(.L_35 - .L_34)
.L_34:
        /*0078*/ 	.word	0x00000008
.L_35:


//--------------------- .nv.info._Z20sedenion_norm_kernelP8SedenionPfi --------------------------
	.section	.nv.info._Z20sedenion_norm_kernelP8SedenionPfi,"",@"SHT_CUDA_INFO"
	.sectionflags	@""
	.align	4


	//----- nvinfo : EIATTR_CUDA_API_VERSION
	.align		4
        /*0000*/ 	.byte	0x04, 0x37
        /*0002*/ 	.short	(.L_37 - .L_36)
.L_36:
        /*0004*/ 	.word	0x00000082


	//----- nvinfo : EIATTR_KPARAM_INFO
	.align		4
.L_37:
        /*0008*/ 	.byte	0x04, 0x17
        /*000a*/ 	.short	(.L_39 - .L_38)
.L_38:
        /*000c*/ 	.word	0x00000000
        /*0010*/ 	.short	0x0002
        /*0012*/ 	.short	0x0010
        /*0014*/ 	.byte	0x00, 0xf0, 0x11, 0x00


	//----- nvinfo : EIATTR_KPARAM_INFO
	.align		4
.L_39:
        /*0018*/ 	.byte	0x04, 0x17
        /*001a*/ 	.short	(.L_41 - .L_40)
.L_40:
        /*001c*/ 	.word	0x00000000
        /*0020*/ 	.short	0x0001
        /*0022*/ 	.short	0x0008
        /*0024*/ 	.byte	0x00, 0xf5, 0x21, 0x00


	//----- nvinfo : EIATTR_KPARAM_INFO
	.align		4
.L_41:
        /*0028*/ 	.byte	0x04, 0x17
        /*002a*/ 	.short	(.L_43 - .L_42)
.L_42:
        /*002c*/ 	.word	0x00000000
        /*0030*/ 	.short	0x0000
        /*0032*/ 	.short	0x0000
        /*0034*/ 	.byte	0x00, 0xf5, 0x21, 0x00


	//----- nvinfo : EIATTR_SPARSE_MMA_MASK
	.align		4
.L_43:
        /*0038*/ 	.byte	0x03, 0x50
        /*003a*/ 	.short	0x0000


	//----- nvinfo : EIATTR_MAXREG_COUNT
	.align		4
        /*003c*/ 	.byte	0x03, 0x1b
        /*003e*/ 	.short	0x00ff


	//----- nvinfo : EIATTR_MERCURY_ISA_VERSION
	.align		4
        /*0040*/ 	.byte	0x03, 0x5f
        /*0042*/ 	.short	0x0101


	//----- nvinfo : EIATTR_VRC_CTA_INIT_COUNT
	.align		4
        /*0044*/ 	.byte	0x02, 0x4a
	.zero		1
	.zero		1


	//----- nvinfo : EIATTR_EXIT_INSTR_OFFSETS
	.align		4
        /*0048*/ 	.byte	0x04, 0x1c
        /*004a*/ 	.short	(.L_45 - .L_44)


	//   ....[0]....
.L_44:
        /*004c*/ 	.word	0x00000070


	//   ....[1]....
        /*0050*/ 	.word	0x000003c0


	//----- nvinfo : EIATTR_CRS_STACK_SIZE
	.align		4
.L_45:
        /*0054*/ 	.byte	0x04, 0x1e
        /*0056*/ 	.short	(.L_47 - .L_46)
.L_46:
        /*0058*/ 	.word	0x00000000


	//----- nvinfo : EIATTR_CBANK_PARAM_SIZE
	.align		4
.L_47:
        /*005c*/ 	.byte	0x03, 0x19
        /*005e*/ 	.short	0x0014


	//----- nvinfo : EIATTR_PARAM_CBANK
	.align		4
        /*0060*/ 	.byte	0x04, 0x0a
        /*0062*/ 	.short	(.L_49 - .L_48)
	.align		4
.L_48:
        /*0064*/ 	.word	index@(.nv.constant0._Z20sedenion_norm_kernelP8SedenionPfi)
        /*0068*/ 	.short	0x0380
        /*006a*/ 	.short	0x0014


	//----- nvinfo : EIATTR_SW_WAR
	.align		4
.L_49:
        /*006c*/ 	.byte	0x04, 0x36
        /*006e*/ 	.short	(.L_51 - .L_50)
.L_50:
        /*0070*/ 	.word	0x00000008
.L_51:


//--------------------- .nv.info._Z19sedenion_add_kernelP8SedenionS0_S0_i --------------------------
	.section	.nv.info._Z19sedenion_add_kernelP8SedenionS0_S0_i,"",@"SHT_CUDA_INFO"
	.sectionflags	@""
	.align	4


	//----- nvinfo : EIATTR_CUDA_API_VERSION
	.align		4
        /*0000*/ 	.byte	0x04, 0x37
        /*0002*/ 	.short	(.L_53 - .L_52)
.L_52:
        /*0004*/ 	.word	0x00000082


	//----- nvinfo : EIATTR_KPARAM_INFO
	.align		4
.L_53:
        /*0008*/ 	.byte	0x04, 0x17
        /*000a*/ 	.short	(.L_55 - .L_54)
.L_54:
        /*000c*/ 	.word	0x00000000
        /*0010*/ 	.short	0x0003
        /*0012*/ 	.short	0x0018
        /*0014*/ 	.byte	0x00, 0xf0, 0x11, 0x00


	//----- nvinfo : EIATTR_KPARAM_INFO
	.align		4
.L_55:
        /*0018*/ 	.byte	0x04, 0x17
        /*001a*/ 	.short	(.L_57 - .L_56)
.L_56:
        /*001c*/ 	.word	0x00000000
        /*0020*/ 	.short	0x0002
        /*0022*/ 	.short	0x0010
        /*0024*/ 	.byte	0x00, 0xf5, 0x21, 0x00


	//----- nvinfo : EIATTR_KPARAM_INFO
	.align		4
.L_57:
        /*0028*/ 	.byte	0x04, 0x17
        /*002a*/ 	.short	(.L_59 - .L_58)
.L_58:
        /*002c*/ 	.word	0x00000000
        /*0030*/ 	.short	0x0001
        /*0032*/ 	.short	0x0008
        /*0034*/ 	.byte	0x00, 0xf5, 0x21, 0x00


	//----- nvinfo : EIATTR_KPARAM_INFO
	.align		4
.L_59:
        /*0038*/ 	.byte	0x04, 0x17
        /*003a*/ 	.short	(.L_61 - .L_60)
.L_60:
        /*003c*/ 	.word	0x00000000
        /*0040*/ 	.short	0x0000
        /*0042*/ 	.short	0x0000
        /*0044*/ 	.byte	0x00, 0xf5, 0x21, 0x00


	//----- nvinfo : EIATTR_SPARSE_MMA_MASK
	.align		4
.L_61:
        /*0048*/ 	.byte	0x03, 0x50
        /*004a*/ 	.short	0x0000


	//----- nvinfo : EIATTR_MAXREG_COUNT
	.align		4
        /*004c*/ 	.byte	0x03, 0x1b
        /*004e*/ 	.short	0x00ff


	//----- nvinfo : EIATTR_MERCURY_ISA_VERSION
	.align		4
        /*0050*/ 	.byte	0x03, 0x5f
        /*0052*/ 	.short	0x0101


	//----- nvinfo : EIATTR_VRC_CTA_INIT_COUNT
	.align		4
        /*0054*/ 	.byte	0x02, 0x4a
	.zero		1
	.zero		1


	//----- nvinfo : EIATTR_EXIT_INSTR_OFFSETS
	.align		4
        /*0058*/ 	.byte	0x04, 0x1c
        /*005a*/ 	.short	(.L_63 - .L_62)


	//   ....[0]....
.L_62:
        /*005c*/ 	.word	0x00000070


	//   ....[1]....
        /*0060*/ 	.word	0x000004f0


	//----- nvinfo : EIATTR_CBANK_PARAM_SIZE
	.align		4
.L_63:
        /*0064*/ 	.byte	0x03, 0x19
        /*0066*/ 	.short	0x001c


	//----- nvinfo : EIATTR_PARAM_CBANK
	.align		4
        /*0068*/ 	.byte	0x04, 0x0a
        /*006a*/ 	.short	(.L_65 - .L_64)
	.align		4
.L_64:
        /*006c*/ 	.word	index@(.nv.constant0._Z19sedenion_add_kernelP8SedenionS0_S0_i)
        /*0070*/ 	.short	0x0380
        /*0072*/ 	.short	0x001c


	//----- nvinfo : EIATTR_SW_WAR
	.align		4
.L_65:
        /*0074*/ 	.byte	0x04, 0x36
        /*0076*/ 	.short	(.L_67 - .L_66)
.L_66:
        /*0078*/ 	.word	0x00000008
.L_67:


//--------------------- .nv.callgraph             --------------------------
	.section	.nv.callgraph,"",@"SHT_CUDA_CALLGRAPH"
	.align	4
	.sectionentsize	8
	.align		4
        /*0000*/ 	.word	0x00000000
	.align		4
        /*0004*/ 	.word	0xffffffff
	.align		4
        /*0008*/ 	.word	0x00000000
	.align		4
        /*000c*/ 	.word	0xfffffffe
	.align		4
        /*0010*/ 	.word	0x00000000
	.align		4
        /*0014*/ 	.word	0xfffffffd
	.align		4
        /*0018*/ 	.word	0x00000000
	.align		4
        /*001c*/ 	.word	0xfffffffc


//--------------------- .text._Z19bsp_classify_kernelPffPii --------------------------
	.section	.text._Z19bsp_classify_kernelPffPii,"ax",@progbits
	.align	128
        .global         _Z19bsp_classify_kernelPffPii
        .type           _Z19bsp_classify_kernelPffPii,@function
        .size           _Z19bsp_classify_kernelPffPii,(.L_x_8 - _Z19bsp_classify_kernelPffPii)
        .other          _Z19bsp_classify_kernelPffPii,@"STO_CUDA_ENTRY STV_DEFAULT"
_Z19bsp_classify_kernelPffPii:
.text._Z19bsp_classify_kernelPffPii:
[----:B------:R-:W-:Y:S01]  /*0000*/  LDC R1, c[0x0][0x37c] ;  /* 0x0000df00ff017b82 */ /* 0x000fe20000000800 */
[----:B------:R-:W0:Y:S07]  /*0010*/  S2R R0, SR_TID.X ;  /* 0x0000000000007919 */ /* 0x000e2e0000002100 */
[----:B------:R-:W0:Y:S01]  /*0020*/  S2UR UR4, SR_CTAID.X ;  /* 0x00000000000479c3 */ /* 0x000e220000002500 */
[----:B------:R-:W1:Y:S07]  /*0030*/  LDCU UR5, c[0x0][0x398] ;  /* 0x00007300ff0577ac */ /* 0x000e6e0008000800 */
[----:B------:R-:W0:Y:S02]  /*0040*/  LDC R7, c[0x0][0x360] ;  /* 0x0000d800ff077b82 */ /* 0x000e240000000800 */
[----:B0-----:R-:W-:-:S05]  /*0050*/  IMAD R7, R7, UR4, R0 ;  /* 0x0000000407077c24 */ /* 0x001fca000f8e0200 */
[----:B-1----:R-:W-:-:S13]  /*0060*/  ISETP.GE.AND P0, PT, R7, UR5, PT ;  /* 0x0000000507007c0c */ /* 0x002fda000bf06270 */
[----:B------:R-:W-:Y:S05]  /*0070*/  @P0 EXIT ;  /* 0x000000000000094d */ /* 0x000fea0003800000 */
[----:B------:R-:W0:Y:S01]  /*0080*/  LDC.64 R2, c[0x0][0x380] ;  /* 0x0000e000ff027b82 */ /* 0x000e220000000a00 */
[----:B------:R-:W1:Y:S01]  /*0090*/  LDCU.64 UR4, c[0x0][0x358] ;  /* 0x00006b00ff0477ac */ /* 0x000e620008000a00 */
[----:B------:R-:W-:Y:S01]  /*00a0*/  IMAD R5, R7, 0x3, RZ ;  /* 0x0000000307057824 */ /* 0x000fe200078e02ff */
[----:B------:R-:W2:Y:S03]  /*00b0*/  LDCU UR6, c[0x0][0x388] ;  /* 0x00007100ff0677ac */ /* 0x000ea60008000800 */
[----:B0-----:R-:W-:Y:S02]  /*00c0*/  IMAD.WIDE R2, R5, 0x4, R2 ;  /* 0x0000000405027825 */ /* 0x001fe400078e0202 */
[----:B------:R-:W0:Y:S04]  /*00d0*/  LDC.64 R4, c[0x0][0x390] ;  /* 0x0000e400ff047b82 */ /* 0x000e280000000a00 */
[----:B-1----:R-:W2:Y:S01]  /*00e0*/  LDG.E R2, desc[UR4][R2.64] ;  /* 0x0000000402027981 */ /* 0x002ea2000c1e1900 */
[----:B0-----:R-:W-:Y:S01]  /*00f0*/  IMAD.WIDE R4, R7, 0x4, R4 ;  /* 0x0000000407047825 */ /* 0x001fe200078e0204 */
[----:B--2---:R-:W-:-:S04]  /*0100*/  FSETP.GEU.AND P0, PT, R2, UR6, PT ;  /* 0x0000000602007c0b */ /* 0x004fc8000bf0e000 */
[----:B------:R-:W-:-:S05]  /*0110*/  SEL R7, RZ, 0x1, !P0 ;  /* 0x00000001ff077807 */ /* 0x000fca0004000000 */
[----:B------:R-:W-:Y:S01]  /*0120*/  STG.E desc[UR4][R4.64], R7 ;  /* 0x0000000704007986 */ /* 0x000fe2000c101904 */
[----:B------:R-:W-:Y:S05]  /*0130*/  EXIT ;  /* 0x000000000000794d */ /* 0x000fea0003800000 */
.L_x_0:
[----:B------:R-:W-:-:S00]  /*0140*/  BRA `(.L_x_0) ;  /* 0xfffffffc00fc7947 */ /* 0x000fc0000383ffff */
[----:B------:R-:W-:-:S00]  /*0150*/  NOP ;  /* 0x0000000000007918 */ /* 0x000fc00000000000 */
        /* <DEDUP_REMOVED lines=10> */
.L_x_8:


//--------------------- .text._Z20sedenion_norm_kernelP8SedenionPfi --------------------------
	.section	.text._Z20sedenion_norm_kernelP8SedenionPfi,"ax",@progbits
	.align	128
        .global         _Z20sedenion_norm_kernelP8SedenionPfi
        .type           _Z20sedenion_norm_kernelP8SedenionPfi,@function
        .size           _Z20sedenion_norm_kernelP8SedenionPfi,(.L_x_7 - _Z20sedenion_norm_kernelP8SedenionPfi)
        .other          _Z20sedenion_norm_kernelP8SedenionPfi,@"STO_CUDA_ENTRY STV_DEFAULT"
_Z20sedenion_norm_kernelP8SedenionPfi:
.text._Z20sedenion_norm_kernelP8SedenionPfi:
        /* <DEDUP_REMOVED lines=10> */
[----:B0-----:R-:W-:-:S05]  /*00a0*/  IMAD.WIDE R4, R2, 0x40, R4 ;  /* 0x0000004002047825 */ /* 0x001fca00078e0204 */
[----:B-1----:R-:W2:Y:S04]  /*00b0*/  LDG.E R0, desc[UR4][R4.64] ;  /* 0x0000000404007981 */ /* 0x002ea8000c1e1900 */
[----:B------:R-:W3:Y:S04]  /*00c0*/  LDG.E R11, desc[UR4][R4.64+0x4] ;  /* 0x00000404040b7981 */ /* 0x000ee8000c1e1900 */
[----:B------:R-:W4:Y:S04]  /*00d0*/  LDG.E R13, desc[UR4][R4.64+0x8] ;  /* 0x00000804040d7981 */ /* 0x000f28000c1e1900 */
[----:B------:R-:W5:Y:S04]  /*00e0*/  LDG.E R15, desc[UR4][R4.64+0xc] ;  /* 0x00000c04040f7981 */ /* 0x000f68000c1e1900 */
        /* <DEDUP_REMOVED lines=11> */
[----:B------:R-:W5:Y:S01]  /*01a0*/  LDG.E R9, desc[UR4][R4.64+0x3c] ;  /* 0x00003c0404097981 */ /* 0x000f62000c1e1900 */
[----:B------:R-:W-:Y:S01]  /*01b0*/  BSSY.RECONVERGENT B0, `(.L_x_1) ;  /* 0x000001d000007945 */ /* 0x000fe20003800200 */
[----:B--2---:R-:W-:-:S04]  /*01c0*/  FFMA R0, R0, R0, RZ ;  /* 0x0000000000007223 */ /* 0x004fc800000000ff */
[----:B---3--:R-:W-:-:S04]  /*01d0*/  FFMA R0, R11, R11, R0 ;  /* 0x0000000b0b007223 */ /* 0x008fc80000000000 */
[----:B----4-:R-:W-:-:S04]  /*01e0*/  FFMA R0, R13, R13, R0 ;  /* 0x0000000d0d007223 */ /* 0x010fc80000000000 */
[----:B-----5:R-:W-:-:S04]  /*01f0*/  FFMA R0, R15, R15, R0 ;  /* 0x0000000f0f007223 */ /* 0x020fc80000000000 */
[----:B------:R-:W-:-:S04]  /*0200*/  FFMA R0, R17, R17, R0 ;  /* 0x0000001111007223 */ /* 0x000fc80000000000 */
        /* <DEDUP_REMOVED lines=11> */
[----:B------:R0:W1:Y:S01]  /*02c0*/  MUFU.RSQ R3, R0 ;  /* 0x0000000000037308 */ /* 0x0000620000001400 */
[----:B------:R-:W-:-:S04]  /*02d0*/  IADD3 R4, PT, PT, R0, -0xd000000, RZ ;  /* 0xf300000000047810 */ /* 0x000fc80007ffe0ff */
[----:B------:R-:W-:-:S13]  /*02e0*/  ISETP.GT.U32.AND P0, PT, R4, 0x727fffff, PT ;  /* 0x727fffff0400780c */ /* 0x000fda0003f04070 */
[----:B01----:R-:W-:Y:S05]  /*02f0*/  @!P0 BRA `(.L_x_2) ;  /* 0x0000000000108947 */ /* 0x003fea0003800000 */
[----:B------:R-:W-:-:S07]  /*0300*/  MOV R8, 0x320 ;  /* 0x0000032000087802 */ /* 0x000fce0000000f00 */
[----:B------:R-:W-:Y:S05]  /*0310*/  CALL.REL.NOINC `($__internal_0_$__cuda_sm20_sqrt_rn_f32_slowpath) ;  /* 0x00000000002c7944 */ /* 0x000fea0003c00000 */
[----:B------:R-:W-:Y:S01]  /*0320*/  MOV R7, R3 ;  /* 0x0000000300077202 */ /* 0x000fe20000000f00 */
[----:B------:R-:W-:Y:S06]  /*0330*/  BRA `(.L_x_3) ;  /* 0x0000000000107947 */ /* 0x000fec0003800000 */
.L_x_2:
[----:B------:R-:W-:Y:S01]  /*0340*/  FMUL.FTZ R7, R0, R3 ;  /* 0x0000000300077220 */ /* 0x000fe20000410000 */
[----:B------:R-:W-:-:S03]  /*0350*/  FMUL.FTZ R3, R3, 0.5 ;  /* 0x3f00000003037820 */ /* 0x000fc60000410000 */
[----:B------:R-:W-:-:S04]  /*0360*/  FFMA R0, -R7, R7, R0 ;  /* 0x0000000707007223 */ /* 0x000fc80000000100 */
[----:B------:R-:W-:-:S07]  /*0370*/  FFMA R7, R0, R3, R7 ;  /* 0x0000000300077223 */ /* 0x000fce0000000007 */
.L_x_3:
[----:B------:R-:W-:Y:S05]  /*0380*/  BSYNC.RECONVERGENT B0 ;  /* 0x0000000000007941 */ /* 0x000fea0003800200 */
.L_x_1:
[----:B------:R-:W0:Y:S02]  /*0390*/  LDC.64 R4, c[0x0][0x388] ;  /* 0x0000e200ff047b82 */ /* 0x000e240000000a00 */
[----:B0-----:R-:W-:-:S05]  /*03a0*/  IMAD.WIDE R2, R2, 0x4, R4 ;  /* 0x0000000402027825 */ /* 0x001fca00078e0204 */
[----:B------:R-:W-:Y:S01]  /*03b0*/  STG.E desc[UR4][R2.64], R7 ;  /* 0x0000000702007986 */ /* 0x000fe2000c101904 */
[----:B------:R-:W-:Y:S05]  /*03c0*/  EXIT ;  /* 0x000000000000794d */ /* 0x000fea0003800000 */
        .weak           $__internal_0_$__cuda_sm20_sqrt_rn_f32_slowpath
        .type           $__internal_0_$__cuda_sm20_sqrt_rn_f32_slowpath,@function
        .size           $__internal_0_$__cuda_sm20_sqrt_rn_f32_slowpath,(.L_x_7 - $__internal_0_$__cuda_sm20_sqrt_rn_f32_slowpath)
$__internal_0_$__cuda_sm20_sqrt_rn_f32_slowpath:
[----:B------:R-:W-:-:S13]  /*03d0*/  LOP3.LUT P0, RZ, R0, 0x7fffffff, RZ, 0xc0, !PT ;  /* 0x7fffffff00ff7812 */ /* 0x000fda000780c0ff */
[----:B------:R-:W-:Y:S01]  /*03e0*/  @!P0 MOV R3, R0 ;  /* 0x0000000000038202 */ /* 0x000fe20000000f00 */
[----:B------:R-:W-:Y:S06]  /*03f0*/  @!P0 BRA `(.L_x_4) ;  /* 0x0000000000408947 */ /* 0x000fec0003800000 */
[----:B------:R-:W-:-:S13]  /*0400*/  FSETP.GEU.FTZ.AND P0, PT, R0, RZ, PT ;  /* 0x000000ff0000720b */ /* 0x000fda0003f1e000 */
[----:B------:R-:W-:Y:S01]  /*0410*/  @!P0 MOV R3, 0x7fffffff ;  /* 0x7fffffff00038802 */ /* 0x000fe20000000f00 */
[----:B------:R-:W-:Y:S06]  /*0420*/  @!P0 BRA `(.L_x_4) ;  /* 0x0000000000348947 */ /* 0x000fec0003800000 */
[----:B------:R-:W-:-:S13]  /*0430*/  FSETP.GTU.FTZ.AND P0, PT, |R0|, +INF , PT ;  /* 0x7f8000000000780b */ /* 0x000fda0003f1c200 */
[----:B------:R-:W-:Y:S01]  /*0440*/  @P0 FADD.FTZ R3, R0, 1 ;  /* 0x3f80000000030421 */ /* 0x000fe20000010000 */
[----:B------:R-:W-:Y:S06]  /*0450*/  @P0 BRA `(.L_x_4) ;  /* 0x0000000000280947 */ /* 0x000fec0003800000 */
[----:B------:R-:W-:-:S13]  /*0460*/  FSETP.NEU.FTZ.AND P0, PT, |R0|, +INF , PT ;  /* 0x7f8000000000780b */ /* 0x000fda0003f1d200 */
[----:B------:R-:W-:-:S04]  /*0470*/  @P0 FFMA R4, R0, 1.84467440737095516160e+19, RZ ;  /* 0x5f80000000040823 */ /* 0x000fc800000000ff */
[----:B------:R-:W0:Y:S02]  /*0480*/  @P0 MUFU.RSQ R3, R4 ;  /* 0x0000000400030308 */ /* 0x000e240000001400 */
[----:B0-----:R-:W-:Y:S01]  /*0490*/  @P0 FMUL.FTZ R5, R4, R3 ;  /* 0x0000000304050220 */ /* 0x001fe20000410000 */
[----:B------:R-:W-:Y:S01]  /*04a0*/  @P0 FMUL.FTZ R7, R3, 0.5 ;  /* 0x3f00000003070820 */ /* 0x000fe20000410000 */
[----:B------:R-:W-:Y:S02]  /*04b0*/  @!P0 MOV R3, R0 ;  /* 0x0000000000038202 */ /* 0x000fe40000000f00 */
[----:B------:R-:W-:-:S04]  /*04c0*/  @P0 FADD.FTZ R6, -R5, -RZ ;  /* 0x800000ff05060221 */ /* 0x000fc80000010100 */
[----:B------:R-:W-:-:S04]  /*04d0*/  @P0 FFMA R6, R5, R6, R4 ;  /* 0x0000000605060223 */ /* 0x000fc80000000004 */
[----:B------:R-:W-:-:S04]  /*04e0*/  @P0 FFMA R6, R6, R7, R5 ;  /* 0x0000000706060223 */ /* 0x000fc80000000005 */
[----:B------:R-:W-:-:S07]  /*04f0*/  @P0 FMUL.FTZ R3, R6, 2.3283064365386962891e-10 ;  /* 0x2f80000006030820 */ /* 0x000fce0000410000 */
.L_x_4:
[----:B------:R-:W-:Y:S01]  /*0500*/  HFMA2 R5, -RZ, RZ, 0, 0 ;  /* 0x00000000ff057431 */ /* 0x000fe200000001ff */
[----:B------:R-:W-:-:S04]  /*0510*/  MOV R4, R8 ;  /* 0x0000000800047202 */ /* 0x000fc80000000f00 */
[----:B------:R-:W-:Y:S05]  /*0520*/  RET.REL.NODEC R4 `(_Z20sedenion_norm_kernelP8SedenionPfi) ;  /* 0xfffffff804b47950 */ /* 0x000fea0003c3ffff */
.L_x_5:
        /* <DEDUP_REMOVED lines=13> */
.L_x_7:


//--------------------- .text._Z19sedenion_add_kernelP8SedenionS0_S0_i --------------------------
	.section	.text._Z19sedenion_add_kernelP8SedenionS0_S0_i,"ax",@progbits
	.align	128
        .global         _Z19sedenion_add_kernelP8SedenionS0_S0_i
        .type           _Z19sedenion_add_kernelP8SedenionS0_S0_i,@function
        .size           _Z19sedenion_add_kernelP8SedenionS0_S0_i,(.L_x_10 - _Z19sedenion_add_kernelP8SedenionS0_S0_i)
        .other          _Z19sedenion_add_kernelP8SedenionS0_S0_i,@"STO_CUDA_ENTRY STV_DEFAULT"
_Z19sedenion_add_kernelP8SedenionS0_S0_i:
.text._Z19sedenion_add_kernelP8SedenionS0_S0_i:
        /* <DEDUP_REMOVED lines=9> */
[----:B------:R-:W1:Y:S07]  /*0090*/  LDCU.64 UR4, c[0x0][0x358] ;  /* 0x00006b00ff0477ac */ /* 0x000e6e0008000a00 */
[----:B------:R-:W2:Y:S08]  /*00a0*/  LDC.64 R4, c[0x0][0x388] ;  /* 0x0000e200ff047b82 */ /* 0x000eb00000000a00 */
[----:B------:R-:W3:Y:S01]  /*00b0*/  LDC.64 R6, c[0x0][0x390] ;  /* 0x0000e400ff067b82 */ /* 0x000ee20000000a00 */
[----:B0-----:R-:W-:-:S05]  /*00c0*/  IMAD.WIDE R2, R9, 0x40, R2 ;  /* 0x0000004009027825 */ /* 0x001fca00078e0202 */
[----:B-1----:R-:W4:Y:S01]  /*00d0*/  LDG.E R0, desc[UR4][R2.64] ;  /* 0x0000000402007981 */ /* 0x002f22000c1e1900 */
[----:B--2---:R-:W-:-:S05]  /*00e0*/  IMAD.WIDE R4, R9, 0x40, R4 ;  /* 0x0000004009047825 */ /* 0x004fca00078e0204 */
[----:B------:R-:W4:Y:S01]  /*00f0*/  LDG.E R11, desc[UR4][R4.64] ;  /* 0x00000004040b7981 */ /* 0x000f22000c1e1900 */
[----:B---3--:R-:W-:-:S04]  /*0100*/  IMAD.WIDE R6, R9, 0x40, R6 ;  /* 0x0000004009067825 */ /* 0x008fc800078e0206 */
[----:B----4-:R-:W-:-:S05]  /*0110*/  FADD R11, R0, R11 ;  /* 0x0000000b000b7221 */ /* 0x010fca0000000000 */
[----:B------:R0:W-:Y:S04]  /*0120*/  STG.E desc[UR4][R6.64], R11 ;  /* 0x0000000b06007986 */ /* 0x0001e8000c101904 */
[----:B------:R-:W2:Y:S04]  /*0130*/  LDG.E R0, desc[UR4][R2.64+0x4] ;  /* 0x0000040402007981 */ /* 0x000ea8000c1e1900 */
[----:B------:R-:W2:Y:S02]  /*0140*/  LDG.E R9, desc[UR4][R4.64+0x4] ;  /* 0x0000040404097981 */ /* 0x000ea4000c1e1900 */
[----:B--2---:R-:W-:-:S05]  /*0150*/  FADD R9, R0, R9 ;  /* 0x0000000900097221 */ /* 0x004fca0000000000 */
[----:B------:R1:W-:Y:S04]  /*0160*/  STG.E desc[UR4][R6.64+0x4], R9 ;  /* 0x0000040906007986 */ /* 0x0003e8000c101904 */
[----:B------:R-:W2:Y:S04]  /*0170*/  LDG.E R0, desc[UR4][R2.64+0x8] ;  /* 0x0000080402007981 */ /* 0x000ea8000c1e1900 */
[----:B------:R-:W2:Y:S02]  /*0180*/  LDG.E R13, desc[UR4][R4.64+0x8] ;  /* 0x00000804040d7981 */ /* 0x000ea4000c1e1900 */
[----:B--2---:R-:W-:-:S05]  /*0190*/  FADD R13, R0, R13 ;  /* 0x0000000d000d7221 */ /* 0x004fca0000000000 */
[----:B------:R2:W-:Y:S04]  /*01a0*/  STG.E desc[UR4][R6.64+0x8], R13 ;  /* 0x0000080d06007986 */ /* 0x0005e8000c101904 */
[----:B------:R-:W3:Y:S04]  /*01b0*/  LDG.E R0, desc[UR4][R2.64+0xc] ;  /* 0x00000c0402007981 */ /* 0x000ee8000c1e1900 */
[----:B------:R-:W3:Y:S02]  /*01c0*/  LDG.E R15, desc[UR4][R4.64+0xc] ;  /* 0x00000c04040f7981 */ /* 0x000ee4000c1e1900 */
[----:B---3--:R-:W-:-:S05]  /*01d0*/  FADD R15, R0, R15 ;  /* 0x0000000f000f7221 */ /* 0x008fca0000000000 */
[----:B------:R3:W-:Y:S04]  /*01e0*/  STG.E desc[UR4][R6.64+0xc], R15 ;  /* 0x00000c0f06007986 */ /* 0x0007e8000c101904 */
[----:B------:R-:W4:Y:S04]  /*01f0*/  LDG.E R0, desc[UR4][R2.64+0x10] ;  /* 0x0000100402007981 */ /* 0x000f28000c1e1900 */
[----:B0-----:R-:W4:Y:S02]  /*0200*/  LDG.E R11, desc[UR4][R4.64+0x10] ;  /* 0x00001004040b7981 */ /* 0x001f24000c1e1900 */
[----:B----4-:R-:W-:-:S05]  /*0210*/  FADD R11, R0, R11 ;  /* 0x0000000b000b7221 */ /* 0x010fca0000000000 */
[----:B------:R0:W-:Y:S04]  /*0220*/  STG.E desc[UR4][R6.64+0x10], R11 ;  /* 0x0000100b06007986 */ /* 0x0001e8000c101904 */
[----:B------:R-:W4:Y:S04]  /*0230*/  LDG.E R0, desc[UR4][R2.64+0x14] ;  /* 0x0000140402007981 */ /* 0x000f28000c1e1900 */
[----:B-1----:R-:W4:Y:S02]  /*0240*/  LDG.E R9, desc[UR4][R4.64+0x14] ;  /* 0x0000140404097981 */ /* 0x002f24000c1e1900 */
[----:B----4-:R-:W-:-:S05]  /*0250*/  FADD R9, R0, R9 ;  /* 0x0000000900097221 */ /* 0x010fca0000000000 */
[----:B------:R1:W-:Y:S04]  /*0260*/  STG.E desc[UR4][R6.64+0x14], R9 ;  /* 0x0000140906007986 */ /* 0x0003e8000c101904 */
[----:B------:R-:W4:Y:S04]  /*0270*/  LDG.E R0, desc[UR4][R2.64+0x18] ;  /* 0x0000180402007981 */ /* 0x000f28000c1e1900 */
[----:B--2---:R-:W4:Y:S02]  /*0280*/  LDG.E R13, desc[UR4][R4.64+0x18] ;  /* 0x00001804040d7981 */ /* 0x004f24000c1e1900 */
[----:B----4-:R-:W-:-:S05]  /*0290*/  FADD R13, R0, R13 ;  /* 0x0000000d000d7221 */ /* 0x010fca0000000000 */
[----:B------:R2:W-:Y:S04]  /*02a0*/  STG.E desc[UR4][R6.64+0x18], R13 ;  /* 0x0000180d06007986 */ /* 0x0005e8000c101904 */
[----:B------:R-:W4:Y:S04]  /*02b0*/  LDG.E R0, desc[UR4][R2.64+0x1c] ;  /* 0x00001c0402007981 */ /* 0x000f28000c1e1900 */
[----:B---3--:R-:W4:Y:S02]  /*02c0*/  LDG.E R15, desc[UR4][R4.64+0x1c] ;  /* 0x00001c04040f7981 */ /* 0x008f24000c1e1900 */
[----:B----4-:R-:W-:-:S05]  /*02d0*/  FADD R15, R0, R15 ;  /* 0x0000000f000f7221 */ /* 0x010fca0000000000 */
        /* <DEDUP_REMOVED lines=20> */
[----:B------:R-:W-:Y:S04]  /*0420*/  STG.E desc[UR4][R6.64+0x30], R11 ;  /* 0x0000300b06007986 */ /* 0x000fe8000c101904 */
[----:B------:R-:W4:Y:S04]  /*0430*/  LDG.E R0, desc[UR4][R2.64+0x34] ;  /* 0x0000340402007981 */ /* 0x000f28000c1e1900 */
[----:B-1----:R-:W4:Y:S02]  /*0440*/  LDG.E R9, desc[UR4][R4.64+0x34] ;  /* 0x0000340404097981 */ /* 0x002f24000c1e1900 */
[----:B----4-:R-:W-:-:S05]  /*0450*/  FADD R9, R0, R9 ;  /* 0x0000000900097221 */ /* 0x010fca0000000000 */
[----:B------:R-:W-:Y:S04]  /*0460*/  STG.E desc[UR4][R6.64+0x34], R9 ;  /* 0x0000340906007986 */ /* 0x000fe8000c101904 */
[----:B------:R-:W4:Y:S04]  /*0470*/  LDG.E R0, desc[UR4][R2.64+0x38] ;  /* 0x0000380402007981 */ /* 0x000f28000c1e1900 */
[----:B--2---:R-:W4:Y:S02]  /*0480*/  LDG.E R13, desc[UR4][R4.64+0x38] ;  /* 0x00003804040d7981 */ /* 0x004f24000c1e1900 */
[----:B----4-:R-:W-:-:S05]  /*0490*/  FADD R13, R0, R13 ;  /* 0x0000000d000d7221 */ /* 0x010fca0000000000 */
[----:B------:R-:W-:Y:S04]  /*04a0*/  STG.E desc[UR4][R6.64+0x38], R13 ;  /* 0x0000380d06007986 */ /* 0x000fe8000c101904 */
[----:B------:R-:W2:Y:S04]  /*04b0*/  LDG.E R0, desc[UR4][R2.64+0x3c] ;  /* 0x00003c0402007981 */ /* 0x000ea8000c1e1900 */
[----:B---3--:R-:W2:Y:S02]  /*04c0*/  LDG.E R15, desc[UR4][R4.64+0x3c] ;  /* 0x00003c04040f7981 */ /* 0x008ea4000c1e1900 */
[----:B--2---:R-:W-:-:S05]  /*04d0*/  FADD R15, R0, R15 ;  /* 0x0000000f000f7221 */ /* 0x004fca0000000000 */
[----:B------:R-:W-:Y:S01]  /*04e0*/  STG.E desc[UR4][R6.64+0x3c], R15 ;  /* 0x00003c0f06007986 */ /* 0x000fe2000c101904 */
[----:B------:R-:W-:Y:S05]  /*04f0*/  EXIT ;  /* 0x000000000000794d */ /* 0x000fea0003800000 */
.L_x_6:
        /* <DEDUP_REMOVED lines=16> */
.L_x_10:


//--------------------- .nv.shared.reserved.0     --------------------------
	.section	.nv.shared.reserved.0,"aw",@nobits
	.weak		__nv_reservedSMEM_offset_0_alias
	.size		__nv_reservedSMEM_offset_0_alias, 0, 64
	.other		__nv_reservedSMEM_offset_0_alias,@"STO_CUDA_RESERVED_SHARED STV_DEFAULT"
__nv_reservedSMEM_offset_0_alias:
	.zero		0
	.zero		64


//--------------------- .nv.constant0._Z19bsp_classify_kernelPffPii --------------------------
	.section	.nv.constant0._Z19bsp_classify_kernelPffPii,"a",@progbits
	.sectionflags	@""
	.align	4
.nv.constant0._Z19bsp_classify_kernelPffPii:
	.zero		924


//--------------------- .nv.constant0._Z20sedenion_norm_kernelP8SedenionPfi --------------------------
	.section	.nv.constant0._Z20sedenion_norm_kernelP8SedenionPfi,"a",@progbits
	.sectionflags	@""
	.align	4
.nv.constant0._Z20sedenion_norm_kernelP8SedenionPfi:
	.zero		916


//--------------------- .nv.constant0._Z19sedenion_add_kernelP8SedenionS0_S0_i --------------------------
	.section	.nv.constant0._Z19sedenion_add_kernelP8SedenionS0_S0_i,"a",@progbits
	.sectionflags	@""
	.align	4
.nv.constant0._Z19sedenion_add_kernelP8SedenionS0_S0_i:
	.zero		924


//--------------------- SYMBOLS --------------------------

	.type		.nv.reservedSmem.offset0,@object
	.size		.nv.reservedSmem.offset0,0x4
